//
// Generated by NVIDIA NVVM Compiler
//
// Compiler Build ID: CL-36424714
// Cuda compilation tools, release 13.0, V13.0.88
// Based on NVVM 20.0.0
//

.version 9.0
.target sm_100
.address_size 64

	// .globl	_Z10matrixSortPiS_

.visible .entry _Z10matrixSortPiS_(
	.param .u64 .ptr .align 1 _Z10matrixSortPiS__param_0,
	.param .u64 .ptr .align 1 _Z10matrixSortPiS__param_1
)
{
	.reg .pred 	%p<84>;
	.reg .b32 	%r<100>;
	.reg .b64 	%rd<19>;

	ld.param.u64 	%rd6, [_Z10matrixSortPiS__param_0];
	ld.param.u64 	%rd5, [_Z10matrixSortPiS__param_1];
	cvta.to.global.u64 	%rd1, %rd6;
	mov.u32 	%r28, %ctaid.x;
	mov.u32 	%r29, %ntid.x;
	mov.u32 	%r30, %tid.x;
	mad.lo.s32 	%r1, %r28, %r29, %r30;
	mov.u32 	%r2, %nctaid.x;
	mul.wide.s32 	%rd7, %r1, 4;
	add.s64 	%rd8, %rd1, %rd7;
	ld.global.u32 	%r3, [%rd8];
	and.b32  	%r4, %r2, 7;
	setp.lt.u32 	%p1, %r2, 8;
	mov.b32 	%r94, 0;
	mov.u32 	%r99, %r94;
	@%p1 bra 	$L__BB0_3;
	and.b32  	%r94, %r2, 2147483640;
	add.s64 	%rd18, %rd1, 16;
	mov.b32 	%r88, 0;
	mov.u32 	%r99, %r88;
$L__BB0_2:
	.pragma "nounroll";
	ld.global.u32 	%r32, [%rd18+-16];
	setp.gt.s32 	%p2, %r3, %r32;
	setp.eq.s32 	%p3, %r32, %r3;
	setp.lt.s32 	%p4, %r88, %r1;
	and.pred  	%p5, %p4, %p3;
	or.pred  	%p6, %p2, %p5;
	selp.u32 	%r33, 1, 0, %p6;
	add.s32 	%r34, %r99, %r33;
	ld.global.u32 	%r35, [%rd18+-12];
	setp.gt.s32 	%p7, %r3, %r35;
	setp.eq.s32 	%p8, %r35, %r3;
	add.s32 	%r36, %r88, 1;
	setp.lt.s32 	%p9, %r36, %r1;
	and.pred  	%p10, %p9, %p8;
	or.pred  	%p11, %p7, %p10;
	selp.u32 	%r37, 1, 0, %p11;
	add.s32 	%r38, %r34, %r37;
	ld.global.u32 	%r39, [%rd18+-8];
	setp.gt.s32 	%p12, %r3, %r39;
	setp.eq.s32 	%p13, %r39, %r3;
	add.s32 	%r40, %r88, 2;
	setp.lt.s32 	%p14, %r40, %r1;
	and.pred  	%p15, %p14, %p13;
	or.pred  	%p16, %p12, %p15;
	selp.u32 	%r41, 1, 0, %p16;
	add.s32 	%r42, %r38, %r41;
	ld.global.u32 	%r43, [%rd18+-4];
	setp.gt.s32 	%p17, %r3, %r43;
	setp.eq.s32 	%p18, %r43, %r3;
	add.s32 	%r44, %r88, 3;
	setp.lt.s32 	%p19, %r44, %r1;
	and.pred  	%p20, %p19, %p18;
	or.pred  	%p21, %p17, %p20;
	selp.u32 	%r45, 1, 0, %p21;
	add.s32 	%r46, %r42, %r45;
	ld.global.u32 	%r47, [%rd18];
	setp.gt.s32 	%p22, %r3, %r47;
	setp.eq.s32 	%p23, %r47, %r3;
	add.s32 	%r48, %r88, 4;
	setp.lt.s32 	%p24, %r48, %r1;
	and.pred  	%p25, %p24, %p23;
	or.pred  	%p26, %p22, %p25;
	selp.u32 	%r49, 1, 0, %p26;
	add.s32 	%r50, %r46, %r49;
	ld.global.u32 	%r51, [%rd18+4];
	setp.gt.s32 	%p27, %r3, %r51;
	setp.eq.s32 	%p28, %r51, %r3;
	add.s32 	%r52, %r88, 5;
	setp.lt.s32 	%p29, %r52, %r1;
	and.pred  	%p30, %p29, %p28;
	or.pred  	%p31, %p27, %p30;
	selp.u32 	%r53, 1, 0, %p31;
	add.s32 	%r54, %r50, %r53;
	ld.global.u32 	%r55, [%rd18+8];
	setp.gt.s32 	%p32, %r3, %r55;
	setp.eq.s32 	%p33, %r55, %r3;
	add.s32 	%r56, %r88, 6;
	setp.lt.s32 	%p34, %r56, %r1;
	and.pred  	%p35, %p34, %p33;
	or.pred  	%p36, %p32, %p35;
	selp.u32 	%r57, 1, 0, %p36;
	add.s32 	%r58, %r54, %r57;
	ld.global.u32 	%r59, [%rd18+12];
	setp.gt.s32 	%p37, %r3, %r59;
	setp.eq.s32 	%p38, %r59, %r3;
	add.s32 	%r60, %r88, 7;
	setp.lt.s32 	%p39, %r60, %r1;
	and.pred  	%p40, %p39, %p38;
	or.pred  	%p41, %p37, %p40;
	selp.u32 	%r61, 1, 0, %p41;
	add.s32 	%r99, %r58, %r61;
	add.s64 	%rd18, %rd18, 32;
	add.s32 	%r88, %r88, 8;
	setp.ne.s32 	%p42, %r88, %r94;
	@%p42 bra 	$L__BB0_2;
$L__BB0_3:
	setp.eq.s32 	%p43, %r4, 0;
	@%p43 bra 	$L__BB0_11;
	and.b32  	%r13, %r2, 3;
	setp.lt.u32 	%p44, %r4, 4;
	@%p44 bra 	$L__BB0_6;
	mul.wide.u32 	%rd9, %r94, 4;
	add.s64 	%rd10, %rd1, %rd9;
	ld.global.u32 	%r63, [%rd10];
	setp.gt.s32 	%p45, %r3, %r63;
	setp.eq.s32 	%p46, %r63, %r3;
	setp.lt.s32 	%p47, %r94, %r1;
	and.pred  	%p48, %p47, %p46;
	or.pred  	%p49, %p45, %p48;
	selp.u32 	%r64, 1, 0, %p49;
	add.s32 	%r65, %r99, %r64;
	add.s32 	%r66, %r94, 1;
	ld.global.u32 	%r67, [%rd10+4];
	setp.gt.s32 	%p50, %r3, %r67;
	setp.eq.s32 	%p51, %r67, %r3;
	setp.lt.s32 	%p52, %r66, %r1;
	and.pred  	%p53, %p52, %p51;
	or.pred  	%p54, %p50, %p53;
	selp.u32 	%r68, 1, 0, %p54;
	add.s32 	%r69, %r65, %r68;
	add.s32 	%r70, %r94, 2;
	ld.global.u32 	%r71, [%rd10+8];
	setp.gt.s32 	%p55, %r3, %r71;
	setp.eq.s32 	%p56, %r71, %r3;
	setp.lt.s32 	%p57, %r70, %r1;
	and.pred  	%p58, %p57, %p56;
	or.pred  	%p59, %p55, %p58;
	selp.u32 	%r72, 1, 0, %p59;
	add.s32 	%r73, %r69, %r72;
	add.s32 	%r74, %r94, 3;
	ld.global.u32 	%r75, [%rd10+12];
	setp.gt.s32 	%p60, %r3, %r75;
	setp.eq.s32 	%p61, %r75, %r3;
	setp.lt.s32 	%p62, %r74, %r1;
	and.pred  	%p63, %p62, %p61;
	or.pred  	%p64, %p60, %p63;
	selp.u32 	%r76, 1, 0, %p64;
	add.s32 	%r99, %r73, %r76;
	add.s32 	%r94, %r94, 4;
$L__BB0_6:
	setp.eq.s32 	%p65, %r13, 0;
	@%p65 bra 	$L__BB0_11;
	setp.eq.s32 	%p66, %r13, 1;
	@%p66 bra 	$L__BB0_9;
	mul.wide.u32 	%rd11, %r94, 4;
	add.s64 	%rd12, %rd1, %rd11;
	ld.global.u32 	%r78, [%rd12];
	setp.gt.s32 	%p67, %r3, %r78;
	setp.eq.s32 	%p68, %r78, %r3;
	setp.lt.s32 	%p69, %r94, %r1;
	and.pred  	%p70, %p69, %p68;
	or.pred  	%p71, %p67, %p70;
	selp.u32 	%r79, 1, 0, %p71;
	add.s32 	%r80, %r99, %r79;
	add.s32 	%r81, %r94, 1;
	ld.global.u32 	%r82, [%rd12+4];
	setp.gt.s32 	%p72, %r3, %r82;
	setp.eq.s32 	%p73, %r82, %r3;
	setp.lt.s32 	%p74, %r81, %r1;
	and.pred  	%p75, %p74, %p73;
	or.pred  	%p76, %p72, %p75;
	selp.u32 	%r83, 1, 0, %p76;
	add.s32 	%r99, %r80, %r83;
	add.s32 	%r94, %r94, 2;
$L__BB0_9:
	and.b32  	%r84, %r2, 1;
	setp.eq.b32 	%p77, %r84, 1;
	not.pred 	%p78, %p77;
	@%p78 bra 	$L__BB0_11;
	mul.wide.u32 	%rd13, %r94, 4;
	add.s64 	%rd14, %rd1, %rd13;
	ld.global.u32 	%r85, [%rd14];
	setp.gt.s32 	%p79, %r3, %r85;
	setp.eq.s32 	%p80, %r85, %r3;
	setp.lt.s32 	%p81, %r94, %r1;
	and.pred  	%p82, %p81, %p80;
	or.pred  	%p83, %p79, %p82;
	selp.u32 	%r87, 1, 0, %p83;
	add.s32 	%r99, %r99, %r87;
$L__BB0_11:
	cvta.to.global.u64 	%rd15, %rd5;
	mul.wide.u32 	%rd16, %r99, 4;
	add.s64 	%rd17, %rd15, %rd16;
	st.global.u32 	[%rd17], %r3;
	ret;

}


// ===== COMPILED SASS (sm_100) =====

	.target	sm_100

	.elftype	@"ET_EXEC"


//--------------------- .note.nv.tkinfo           --------------------------
	.section	.note.nv.tkinfo,"",@"SHT_NOTE"
	.sectionflags	@"SHF_NOTE_NV_TKINFO"
	.tkinfo
        /*0018*/ 	.word	0x00000002
        /*0030*/ 	.string	""
        /*0030*/ 	.string	"ptxas"
        /*0030*/ 	.string	"Cuda compilation tools, release 13.0, V13.0.88"
        /*0030*/ 	.string	"Build cuda_13.0.r13.0/compiler.36424714_0"
        /*0030*/ 	.string	"-arch sm_100 -m 64 "



//--------------------- .note.nv.cuinfo           --------------------------
	.section	.note.nv.cuinfo,"",@"SHT_NOTE"
	.sectionflags	@"SHF_NOTE_NV_CUINFO"
        /*0018*/ 	.short	0x0002
        /*001a*/ 	.short	0x0064
        /*001c*/ 	.short	0x0082
	.zero		2


//--------------------- .nv.info                  --------------------------
	.section	.nv.info,"",@"SHT_CUDA_INFO"
	.align	4


	//----- nvinfo : EIATTR_REGCOUNT
	.align		4
        /*0000*/ 	.byte	0x04, 0x2f
        /*0002*/ 	.short	(.L_1 - .L_0)
	.align		4
.L_0:
        /*0004*/ 	.word	index@(_Z10matrixSortPiS_)
        /*0008*/ 	.word	0x0000001c


	//----- nvinfo : EIATTR_FRAME_SIZE
	.align		4
.L_1:
        /*000c*/ 	.byte	0x04, 0x11
        /*000e*/ 	.short	(.L_3 - .L_2)
	.align		4
.L_2:
        /*0010*/ 	.word	index@(_Z10matrixSortPiS_)
        /*0014*/ 	.word	0x00000000


	//----- nvinfo : EIATTR_MIN_STACK_SIZE
	.align		4
.L_3:
        /*0018*/ 	.byte	0x04, 0x12
        /*001a*/ 	.short	(.L_5 - .L_4)
	.align		4
.L_4:
        /*001c*/ 	.word	index@(_Z10matrixSortPiS_)
        /*0020*/ 	.word	0x00000000
.L_5:


//--------------------- .nv.compat                --------------------------
	.section	.nv.compat,"",@"SHT_CUDA_COMPAT_INFO"
	.align	4
        /*0000*/ 	.byte	0x02, 0x09, 0x00, 0x00, 0x02, 0x02, 0x01, 0x00, 0x02, 0x05, 0x05, 0x00, 0x03, 0x07, 0x01, 0x01
        /*0010*/ 	.byte	0x02, 0x03, 0x00, 0x00, 0x02, 0x06, 0x01, 0x00, 0x04, 0x0b, 0x08, 0x00, 0x09, 0x00, 0x00, 0x00
        /*0020*/ 	.byte	0x00, 0x00, 0x00, 0x00


//--------------------- .nv.info._Z10matrixSortPiS_ --------------------------
	.section	.nv.info._Z10matrixSortPiS_,"",@"SHT_CUDA_INFO"
	.sectionflags	@""
	.align	4


	//----- nvinfo : EIATTR_CUDA_API_VERSION
	.align		4
        /*0000*/ 	.byte	0x04, 0x37
        /*0002*/ 	.short	(.L_7 - .L_6)
.L_6:
        /*0004*/ 	.word	0x00000082


	//----- nvinfo : EIATTR_KPARAM_INFO
	.align		4
.L_7:
        /*0008*/ 	.byte	0x04, 0x17
        /*000a*/ 	.short	(.L_9 - .L_8)
.L_8:
        /*000c*/ 	.word	0x00000000
        /*0010*/ 	.short	0x0001
        /*0012*/ 	.short	0x0008
        /*0014*/ 	.byte	0x00, 0xf5, 0x21, 0x00


	//----- nvinfo : EIATTR_KPARAM_INFO
	.align		4
.L_9:
        /*0018*/ 	.byte	0x04, 0x17
        /*001a*/ 	.short	(.L_11 - .L_10)
.L_10:
        /*001c*/ 	.word	0x00000000
        /*0020*/ 	.short	0x0000
        /*0022*/ 	.short	0x0000
        /*0024*/ 	.byte	0x00, 0xf5, 0x21, 0x00


	//----- nvinfo : EIATTR_SPARSE_MMA_MASK
	.align		4
.L_11:
        /*0028*/ 	.byte	0x03, 0x50
        /*002a*/ 	.short	0x0000


	//----- nvinfo : EIATTR_MAXREG_COUNT
	.align		4
        /*002c*/ 	.byte	0x03, 0x1b
        /*002e*/ 	.short	0x00ff


	//----- nvinfo : EIATTR_MERCURY_ISA_VERSION
	.align		4
        /*0030*/ 	.byte	0x03, 0x5f
        /*0032*/ 	.short	0x0101


	//----- nvinfo : EIATTR_VRC_CTA_INIT_COUNT
	.align		4
        /*0034*/ 	.byte	0x02, 0x4a
	.zero		1
	.zero		1


	//----- nvinfo : EIATTR_EXIT_INSTR_OFFSETS
	.align		4
        /*0038*/ 	.byte	0x04, 0x1c
        /*003a*/ 	.short	(.L_13 - .L_12)


	//   ....[0]....
.L_12:
        /*003c*/ 	.word	0x000009b0


	//----- nvinfo : EIATTR_CBANK_PARAM_SIZE
	.align		4
.L_13:
        /*0040*/ 	.byte	0x03, 0x19
        /*0042*/ 	.short	0x0010


	//----- nvinfo : EIATTR_PARAM_CBANK
	.align		4
        /*0044*/ 	.byte	0x04, 0x0a
        /*0046*/ 	.short	(.L_15 - .L_14)
	.align		4
.L_14:
        /*0048*/ 	.word	index@(.nv.constant0._Z10matrixSortPiS_)
        /*004c*/ 	.short	0x0380
        /*004e*/ 	.short	0x0010


	//----- nvinfo : EIATTR_SW_WAR
	.align		4
.L_15:
        /*0050*/ 	.byte	0x04, 0x36
        /*0052*/ 	.short	(.L_17 - .L_16)
.L_16:
        /*0054*/ 	.word	0x00000008
.L_17:


//--------------------- .nv.callgraph             --------------------------
	.section	.nv.callgraph,"",@"SHT_CUDA_CALLGRAPH"
	.align	4
	.sectionentsize	8
	.align		4
        /*0000*/ 	.word	0x00000000
	.align		4
        /*0004*/ 	.word	0xffffffff
	.align		4
        /*0008*/ 	.word	0x00000000
	.align		4
        /*000c*/ 	.word	0xfffffffe
	.align		4
        /*0010*/ 	.word	0x00000000
	.align		4
        /*0014*/ 	.word	0xfffffffd
	.align		4
        /*0018*/ 	.word	0x00000000
	.align		4
        /*001c*/ 	.word	0xfffffffc


//--------------------- .text._Z10matrixSortPiS_  --------------------------
	.section	.text._Z10matrixSortPiS_,"ax",@progbits
	.align	128
        .global         _Z10matrixSortPiS_
        .type           _Z10matrixSortPiS_,@function
        .size           _Z10matrixSortPiS_,(.L_x_5 - _Z10matrixSortPiS_)
        .other          _Z10matrixSortPiS_,@"STO_CUDA_ENTRY STV_DEFAULT"
_Z10matrixSortPiS_:
.text._Z10matrixSortPiS_:
[----:B------:R-:W-:Y:S01]  /*0000*/  LDC R1, c[0x0][0x37c] ;  /* 0x0000df00ff017b82 */ /* 0x000fe20000000800 */
[----:B------:R-:W0:Y:S07]  /*0010*/  S2R R0, SR_TID.X ;  /* 0x0000000000007919 */ /* 0x000e2e0000002100 */
[----:B------:R-:W0:Y:S01]  /*0020*/  LDC R7, c[0x0][0x360] ;  /* 0x0000d800ff077b82 */ /* 0x000e220000000800 */
[----:B------:R-:W1:Y:S07]  /*0030*/  LDCU.64 UR6, c[0x0][0x358] ;  /* 0x00006b00ff0677ac */ /* 0x000e6e0008000a00 */
[----:B------:R-:W2:Y:S08]  /*0040*/  LDC R9, c[0x0][0x370] ;  /* 0x0000dc00ff097b82 */ /* 0x000eb00000000800 */
[----:B------:R-:W0:Y:S08]  /*0050*/  S2UR UR4, SR_CTAID.X ;  /* 0x00000000000479c3 */ /* 0x000e300000002500 */
[----:B------:R-:W3:Y:S01]  /*0060*/  LDC.64 R2, c[0x0][0x380] ;  /* 0x0000e000ff027b82 */ /* 0x000ee20000000a00 */
[----:B--2---:R-:W-:Y:S01]  /*0070*/  ISETP.GE.U32.AND P0, PT, R9, 0x8, PT ;  /* 0x000000080900780c */ /* 0x004fe20003f06070 */
[----:B0-----:R-:W-:Y:S01]  /*0080*/  IMAD R7, R7, UR4, R0 ;  /* 0x0000000407077c24 */ /* 0x001fe2000f8e0200 */
[----:B------:R-:W-:-:S03]  /*0090*/  LOP3.LUT R10, R9, 0x7, RZ, 0xc0, !PT ;  /* 0x00000007090a7812 */ /* 0x000fc600078ec0ff */
[----:B---3--:R-:W-:Y:S01]  /*00a0*/  IMAD.WIDE R4, R7, 0x4, R2 ;  /* 0x0000000407047825 */ /* 0x008fe200078e0202 */
[----:B------:R-:W-:-:S04]  /*00b0*/  ISETP.NE.AND P2, PT, R10, RZ, PT ;  /* 0x000000ff0a00720c */ /* 0x000fc80003f45270 */
[----:B-1----:R0:W5:Y:S01]  /*00c0*/  LDG.E R0, desc[UR6][R4.64] ;  /* 0x0000000604007981 */ /* 0x002162000c1e1900 */
[----:B------:R-:W-:Y:S02]  /*00d0*/  IMAD.MOV.U32 R8, RZ, RZ, RZ ;  /* 0x000000ffff087224 */ /* 0x000fe400078e00ff */
[----:B------:R-:W-:Y:S01]  /*00e0*/  IMAD.MOV.U32 R6, RZ, RZ, RZ ;  /* 0x000000ffff067224 */ /* 0x000fe200078e00ff */
[----:B------:R-:W-:Y:S06]  /*00f0*/  @!P0 BRA `(.L_x_0) ;  /* 0x0000000400108947 */ /* 0x000fec0003800000 */
[----:B------:R-:W1:Y:S01]  /*0100*/  LDCU.64 UR4, c[0x0][0x380] ;  /* 0x00007000ff0477ac */ /* 0x000e620008000a00 */
[----:B------:R-:W-:Y:S01]  /*0110*/  LOP3.LUT R8, R9, 0x7ffffff8, RZ, 0xc0, !PT ;  /* 0x7ffffff809087812 */ /* 0x000fe200078ec0ff */
[----:B------:R-:W-:Y:S01]  /*0120*/  IMAD.MOV.U32 R6, RZ, RZ, RZ ;  /* 0x000000ffff067224 */ /* 0x000fe200078e00ff */
[----:B-1----:R-:W-:-:S04]  /*0130*/  UIADD3 UR4, UP0, UPT, UR4, 0x10, URZ ;  /* 0x0000001004047890 */ /* 0x002fc8000ff1e0ff */
[----:B------:R-:W-:Y:S02]  /*0140*/  UIADD3.X UR5, UPT, UPT, URZ, UR5, URZ, UP0, !UPT ;  /* 0x00000005ff057290 */ /* 0x000fe400087fe4ff */
[----:B0-----:R-:W-:Y:S01]  /*0150*/  IMAD.U32 R4, RZ, RZ, UR4 ;  /* 0x00000004ff047e24 */ /* 0x001fe2000f8e00ff */
[----:B------:R-:W-:-:S03]  /*0160*/  UMOV UR4, URZ ;  /* 0x000000ff00047c82 */ /* 0x000fc60008000000 */
[----:B------:R-:W-:-:S07]  /*0170*/  IMAD.U32 R5, RZ, RZ, UR5 ;  /* 0x00000005ff057e24 */ /* 0x000fce000f8e00ff */
.L_x_1:
[----:B------:R-:W2:Y:S04]  /*0180*/  LDG.E R11, desc[UR6][R4.64+-0x10] ;  /* 0xfffff006040b7981 */ /* 0x000ea8000c1e1900 */
[----:B------:R-:W3:Y:S04]  /*0190*/  LDG.E R13, desc[UR6][R4.64+-0xc] ;  /* 0xfffff406040d7981 */ /* 0x000ee8000c1e1900 */
[----:B------:R-:W4:Y:S04]  /*01a0*/  LDG.E R15, desc[UR6][R4.64+-0x8] ;  /* 0xfffff806040f7981 */ /* 0x000f28000c1e1900 */
[----:B------:R-:W4:Y:S04]  /*01b0*/  LDG.E R17, desc[UR6][R4.64+-0x4] ;  /* 0xfffffc0604117981 */ /* 0x000f28000c1e1900 */
[----:B------:R-:W4:Y:S04]  /*01c0*/  LDG.E R19, desc[UR6][R4.64] ;  /* 0x0000000604137981 */ /* 0x000f28000c1e1900 */
[----:B------:R-:W4:Y:S04]  /*01d0*/  LDG.E R21, desc[UR6][R4.64+0x4] ;  /* 0x0000040604157981 */ /* 0x000f28000c1e1900 */
[----:B------:R-:W4:Y:S04]  /*01e0*/  LDG.E R23, desc[UR6][R4.64+0x8] ;  /* 0x0000080604177981 */ /* 0x000f28000c1e1900 */
[----:B------:R-:W4:Y:S01]  /*01f0*/  LDG.E R25, desc[UR6][R4.64+0xc] ;  /* 0x00000c0604197981 */ /* 0x000f22000c1e1900 */
[----:B------:R-:W-:Y:S01]  /*0200*/  UIADD3 UR5, UPT, UPT, UR4, 0x1, URZ ;  /* 0x0000000104057890 */ /* 0x000fe2000fffe0ff */
[----:B--2--5:R-:W-:-:S04]  /*0210*/  ISETP.NE.AND P1, PT, R11, R0, PT ;  /* 0x000000000b00720c */ /* 0x024fc80003f25270 */
[----:B------:R-:W-:Y:S02]  /*0220*/  ISETP.GT.AND P1, PT, R7, UR4, !P1 ;  /* 0x0000000407007c0c */ /* 0x000fe4000cf24270 */
[-C--:B---3--:R-:W-:Y:S02]  /*0230*/  ISETP.NE.AND P0, PT, R13, R0.reuse, PT ;  /* 0x000000000d00720c */ /* 0x088fe40003f05270 */
[----:B------:R-:W-:Y:S01]  /*0240*/  ISETP.GT.OR P1, PT, R0, R11, P1 ;  /* 0x0000000b0000720c */ /* 0x000fe20000f24670 */
[----:B------:R-:W-:Y:S01]  /*0250*/  VIADD R11, R6, 0x1 ;  /* 0x00000001060b7836 */ /* 0x000fe20000000000 */
[----:B------:R-:W-:Y:S01]  /*0260*/  ISETP.GT.AND P0, PT, R7, UR5, !P0 ;  /* 0x0000000507007c0c */ /* 0x000fe2000c704270 */
[----:B------:R-:W-:Y:S01]  /*0270*/  UIADD3 UR5, UPT, UPT, UR4, 0x2, URZ ;  /* 0x0000000204057890 */ /* 0x000fe2000fffe0ff */
[----:B----4-:R-:W-:Y:S02]  /*0280*/  ISETP.NE.AND P3, PT, R15, R0, PT ;  /* 0x000000000f00720c */ /* 0x010fe40003f65270 */
[----:B------:R-:W-:-:S07]  /*0290*/  ISETP.GT.OR P0, PT, R0, R13, P0 ;  /* 0x0000000d0000720c */ /* 0x000fce0000704670 */
[----:B------:R-:W-:Y:S01]  /*02a0*/  @!P1 IMAD.MOV R11, RZ, RZ, R6 ;  /* 0x000000ffff0b9224 */ /* 0x000fe200078e0206 */
[----:B------:R-:W-:Y:S01]  /*02b0*/  ISETP.GT.AND P1, PT, R7, UR5, !P3 ;  /* 0x0000000507007c0c */ /* 0x000fe2000df24270 */
[----:B------:R-:W-:Y:S01]  /*02c0*/  UIADD3 UR5, UPT, UPT, UR4, 0x3, URZ ;  /* 0x0000000304057890 */ /* 0x000fe2000fffe0ff */
[----:B------:R-:W-:Y:S01]  /*02d0*/  ISETP.NE.AND P3, PT, R17, R0, PT ;  /* 0x000000001100720c */ /* 0x000fe20003f65270 */
[----:B------:R-:W-:Y:S01]  /*02e0*/  VIADD R6, R11, 0x1 ;  /* 0x000000010b067836 */ /* 0x000fe20000000000 */
[----:B------:R-:W-:Y:S01]  /*02f0*/  ISETP.GT.OR P1, PT, R0, R15, P1 ;  /* 0x0000000f0000720c */ /* 0x000fe20000f24670 */
[----:B------:R-:W-:Y:S02]  /*0300*/  @!P0 IMAD.MOV R6, RZ, RZ, R11 ;  /* 0x000000ffff068224 */ /* 0x000fe400078e020b */
[----:B------:R-:W-:Y:S01]  /*0310*/  ISETP.GT.AND P3, PT, R7, UR5, !P3 ;  /* 0x0000000507007c0c */ /* 0x000fe2000df64270 */
[----:B------:R-:W-:Y:S01]  /*0320*/  UIADD3 UR5, UPT, UPT, UR4, 0x4, URZ ;  /* 0x0000000404057890 */ /* 0x000fe2000fffe0ff */
[----:B------:R-:W-:-:S02]  /*0330*/  VIADD R11, R6, 0x1 ;  /* 0x00000001060b7836 */ /* 0x000fc40000000000 */
[----:B------:R-:W-:Y:S02]  /*0340*/  ISETP.GT.OR P0, PT, R0, R17, P3 ;  /* 0x000000110000720c */ /* 0x000fe40001f04670 */
[----:B------:R-:W-:-:S04]  /*0350*/  ISETP.NE.AND P3, PT, R19, R0, PT ;  /* 0x000000001300720c */ /* 0x000fc80003f65270 */
[----:B------:R-:W-:Y:S01]  /*0360*/  @!P1 IMAD.MOV R11, RZ, RZ, R6 ;  /* 0x000000ffff0b9224 */ /* 0x000fe200078e0206 */
[----:B------:R-:W-:Y:S01]  /*0370*/  ISETP.GT.AND P1, PT, R7, UR5, !P3 ;  /* 0x0000000507007c0c */ /* 0x000fe2000df24270 */
[----:B------:R-:W-:Y:S01]  /*0380*/  UIADD3 UR5, UPT, UPT, UR4, 0x5, URZ ;  /* 0x0000000504057890 */ /* 0x000fe2000fffe0ff */
[----:B------:R-:W-:Y:S01]  /*0390*/  ISETP.NE.AND P3, PT, R21, R0, PT ;  /* 0x000000001500720c */ /* 0x000fe20003f65270 */
[----:B------:R-:W-:Y:S01]  /*03a0*/  VIADD R6, R11, 0x1 ;  /* 0x000000010b067836 */ /* 0x000fe20000000000 */
[----:B------:R-:W-:Y:S02]  /*03b0*/  ISETP.GT.OR P1, PT, R0, R19, P1 ;  /* 0x000000130000720c */ /* 0x000fe40000f24670 */
[----:B------:R-:W-:Y:S01]  /*03c0*/  @!P0 IMAD.MOV R6, RZ, RZ, R11 ;  /* 0x000000ffff068224 */ /* 0x000fe200078e020b */
[----:B------:R-:W-:Y:S01]  /*03d0*/  ISETP.GT.AND P3, PT, R7, UR5, !P3 ;  /* 0x0000000507007c0c */ /* 0x000fe2000df64270 */
[----:B------:R-:W-:Y:S02]  /*03e0*/  UIADD3 UR5, UPT, UPT, UR4, 0x6, URZ ;  /* 0x0000000604057890 */ /* 0x000fe4000fffe0ff */
[----:B------:R-:W-:Y:S01]  /*03f0*/  VIADD R11, R6, 0x1 ;  /* 0x00000001060b7836 */ /* 0x000fe20000000000 */
[----:B------:R-:W-:-:S02]  /*0400*/  ISETP.GT.OR P0, PT, R0, R21, P3 ;  /* 0x000000150000720c */ /* 0x000fc40001f04670 */
[----:B------:R-:W-:-:S04]  /*0410*/  ISETP.NE.AND P3, PT, R23, R0, PT ;  /* 0x000000001700720c */ /* 0x000fc80003f65270 */
[----:B------:R-:W-:Y:S01]  /*0420*/  @!P1 IMAD.MOV R11, RZ, RZ, R6 ;  /* 0x000000ffff0b9224 */ /* 0x000fe200078e0206 */
[----:B------:R-:W-:Y:S01]  /*0430*/  ISETP.GT.AND P1, PT, R7, UR5, !P3 ;  /* 0x0000000507007c0c */ /* 0x000fe2000df24270 */
[----:B------:R-:W-:Y:S01]  /*0440*/  UIADD3 UR5, UPT, UPT, UR4, 0x7, URZ ;  /* 0x0000000704057890 */ /* 0x000fe2000fffe0ff */
[----:B------:R-:W-:Y:S01]  /*0450*/  ISETP.NE.AND P3, PT, R25, R0, PT ;  /* 0x000000001900720c */ /* 0x000fe20003f65270 */
[----:B------:R-:W-:Y:S01]  /*0460*/  UIADD3 UR4, UPT, UPT, UR4, 0x8, URZ ;  /* 0x0000000804047890 */ /* 0x000fe2000fffe0ff */
[----:B------:R-:W-:Y:S01]  /*0470*/  ISETP.GT.OR P1, PT, R0, R23, P1 ;  /* 0x000000170000720c */ /* 0x000fe20000f24670 */
[----:B------:R-:W-:Y:S02]  /*0480*/  VIADD R6, R11, 0x1 ;  /* 0x000000010b067836 */ /* 0x000fe40000000000 */
[----:B------:R-:W-:Y:S01]  /*0490*/  ISETP.GT.AND P3, PT, R7, UR5, !P3 ;  /* 0x0000000507007c0c */ /* 0x000fe2000df64270 */
[----:B------:R-:W-:Y:S01]  /*04a0*/  @!P0 IMAD.MOV R6, RZ, RZ, R11 ;  /* 0x000000ffff068224 */ /* 0x000fe200078e020b */
[----:B------:R-:W-:-:S02]  /*04b0*/  ISETP.NE.AND P0, PT, R8, UR4, PT ;  /* 0x0000000408007c0c */ /* 0x000fc4000bf05270 */
[----:B------:R-:W-:Y:S01]  /*04c0*/  ISETP.GT.OR P3, PT, R0, R25, P3 ;  /* 0x000000190000720c */ /* 0x000fe20001f64670 */
[----:B------:R-:W-:-:S05]  /*04d0*/  VIADD R11, R6, 0x1 ;  /* 0x00000001060b7836 */ /* 0x000fca0000000000 */
[----:B------:R-:W-:Y:S01]  /*04e0*/  @!P1 IMAD.MOV R11, RZ, RZ, R6 ;  /* 0x000000ffff0b9224 */ /* 0x000fe200078e0206 */
[----:B------:R-:W-:-:S03]  /*04f0*/  IADD3 R4, P1, PT, R4, 0x20, RZ ;  /* 0x0000002004047810 */ /* 0x000fc60007f3e0ff */
[----:B------:R-:W-:Y:S02]  /*0500*/  VIADD R6, R11, 0x1 ;  /* 0x000000010b067836 */ /* 0x000fe40000000000 */
[----:B------:R-:W-:Y:S02]  /*0510*/  IMAD.X R5, RZ, RZ, R5, P1 ;  /* 0x000000ffff057224 */ /* 0x000fe400008e0605 */
[----:B------:R-:W-:Y:S01]  /*0520*/  @!P3 IMAD.MOV R6, RZ, RZ, R11 ;  /* 0x000000ffff06b224 */ /* 0x000fe200078e020b */
[----:B------:R-:W-:Y:S06]  /*0530*/  @P0 BRA `(.L_x_1) ;  /* 0xfffffffc00100947 */ /* 0x000fec000383ffff */
.L_x_0:
[----:B------:R-:W-:Y:S05]  /*0540*/  @!P2 BRA `(.L_x_2) ;  /* 0x00000004000ca947 */ /* 0x000fea0003800000 */
[----:B------:R-:W-:Y:S02]  /*0550*/  ISETP.GE.U32.AND P0, PT, R10, 0x4, PT ;  /* 0x000000040a00780c */ /* 0x000fe40003f06070 */
[----:B------:R-:W-:-:S04]  /*0560*/  LOP3.LUT R14, R9, 0x3, RZ, 0xc0, !PT ;  /* 0x00000003090e7812 */ /* 0x000fc800078ec0ff */
[----:B------:R-:W-:-:S07]  /*0570*/  ISETP.NE.AND P2, PT, R14, RZ, PT ;  /* 0x000000ff0e00720c */ /* 0x000fce0003f45270 */
[----:B------:R-:W-:Y:S06]  /*0580*/  @!P0 BRA `(.L_x_3) ;  /* 0x0000000000748947 */ /* 0x000fec0003800000 */
[----:B0-----:R-:W-:-:S05]  /*0590*/  IMAD.WIDE.U32 R4, R8, 0x4, R2 ;  /* 0x0000000408047825 */ /* 0x001fca00078e0002 */
[----:B------:R-:W2:Y:S04]  /*05a0*/  LDG.E R11, desc[UR6][R4.64] ;  /* 0x00000006040b7981 */ /* 0x000ea8000c1e1900 */
[----:B------:R-:W3:Y:S04]  /*05b0*/  LDG.E R13, desc[UR6][R4.64+0x4] ;  /* 0x00000406040d7981 */ /* 0x000ee8000c1e1900 */
[----:B------:R-:W4:Y:S04]  /*05c0*/  LDG.E R15, desc[UR6][R4.64+0x8] ;  /* 0x00000806040f7981 */ /* 0x000f28000c1e1900 */
[----:B------:R0:W4:Y:S01]  /*05d0*/  LDG.E R17, desc[UR6][R4.64+0xc] ;  /* 0x00000c0604117981 */ /* 0x000122000c1e1900 */
[----:B------:R-:W-:-:S02]  /*05e0*/  VIADD R10, R8, 0x1 ;  /* 0x00000001080a7836 */ /* 0x000fc40000000000 */
[C---:B------:R-:W-:Y:S02]  /*05f0*/  VIADD R12, R8.reuse, 0x2 ;  /* 0x00000002080c7836 */ /* 0x040fe40000000000 */
[----:B0-----:R-:W-:Y:S01]  /*0600*/  VIADD R4, R8, 0x3 ;  /* 0x0000000308047836 */ /* 0x001fe20000000000 */
[----:B--2--5:R-:W-:-:S04]  /*0610*/  ISETP.NE.AND P1, PT, R11, R0, PT ;  /* 0x000000000b00720c */ /* 0x024fc80003f25270 */
[C---:B------:R-:W-:Y:S01]  /*0620*/  ISETP.LT.AND P1, PT, R8.reuse, R7, !P1 ;  /* 0x000000070800720c */ /* 0x040fe20004f21270 */
[----:B------:R-:W-:Y:S01]  /*0630*/  VIADD R8, R8, 0x4 ;  /* 0x0000000408087836 */ /* 0x000fe20000000000 */
[-C--:B---3--:R-:W-:Y:S02]  /*0640*/  ISETP.NE.AND P0, PT, R13, R0.reuse, PT ;  /* 0x000000000d00720c */ /* 0x088fe40003f05270 */
[----:B------:R-:W-:Y:S02]  /*0650*/  ISETP.GT.OR P1, PT, R0, R11, P1 ;  /* 0x0000000b0000720c */ /* 0x000fe40000f24670 */
[----:B----4-:R-:W-:Y:S02]  /*0660*/  ISETP.NE.AND P3, PT, R15, R0, PT ;  /* 0x000000000f00720c */ /* 0x010fe40003f65270 */
[-C--:B------:R-:W-:Y:S01]  /*0670*/  ISETP.LT.AND P0, PT, R10, R7.reuse, !P0 ;  /* 0x000000070a00720c */ /* 0x080fe20004701270 */
[----:B------:R-:W-:Y:S01]  /*0680*/  VIADD R10, R6, 0x1 ;  /* 0x00000001060a7836 */ /* 0x000fe20000000000 */
[----:B------:R-:W-:-:S02]  /*0690*/  ISETP.LT.AND P3, PT, R12, R7, !P3 ;  /* 0x000000070c00720c */ /* 0x000fc40005f61270 */
[----:B------:R-:W-:-:S05]  /*06a0*/  ISETP.GT.OR P0, PT, R0, R13, P0 ;  /* 0x0000000d0000720c */ /* 0x000fca0000704670 */
[----:B------:R-:W-:Y:S01]  /*06b0*/  @!P1 IMAD.MOV R10, RZ, RZ, R6 ;  /* 0x000000ffff0a9224 */ /* 0x000fe200078e0206 */
[----:B------:R-:W-:Y:S02]  /*06c0*/  ISETP.GT.OR P1, PT, R0, R15, P3 ;  /* 0x0000000f0000720c */ /* 0x000fe40001f24670 */
[----:B------:R-:W-:Y:S01]  /*06d0*/  ISETP.NE.AND P3, PT, R17, R0, PT ;  /* 0x000000001100720c */ /* 0x000fe20003f65270 */
[----:B------:R-:W-:-:S03]  /*06e0*/  VIADD R5, R10, 0x1 ;  /* 0x000000010a057836 */ /* 0x000fc60000000000 */
[----:B------:R-:W-:Y:S01]  /*06f0*/  ISETP.LT.AND P3, PT, R4, R7, !P3 ;  /* 0x000000070400720c */ /* 0x000fe20005f61270 */
[----:B------:R-:W-:-:S03]  /*0700*/  @!P0 IMAD.MOV R5, RZ, RZ, R10 ;  /* 0x000000ffff058224 */ /* 0x000fc600078e020a */
[----:B------:R-:W-:Y:S01]  /*0710*/  ISETP.GT.OR P3, PT, R0, R17, P3 ;  /* 0x000000110000720c */ /* 0x000fe20001f64670 */
[----:B------:R-:W-:Y:S02]  /*0720*/  VIADD R4, R5, 0x1 ;  /* 0x0000000105047836 */ /* 0x000fe40000000000 */
[----:B------:R-:W-:-:S04]  /*0730*/  @!P1 IMAD.MOV R4, RZ, RZ, R5 ;  /* 0x000000ffff049224 */ /* 0x000fc800078e0205 */
[----:B------:R-:W-:-:S06]  /*0740*/  VIADD R6, R4, 0x1 ;  /* 0x0000000104067836 */ /* 0x000fcc0000000000 */
[----:B------:R-:W-:-:S07]  /*0750*/  @!P3 IMAD.MOV R6, RZ, RZ, R4 ;  /* 0x000000ffff06b224 */ /* 0x000fce00078e0204 */
.L_x_3:
[----:B------:R-:W-:Y:S05]  /*0760*/  @!P2 BRA `(.L_x_2) ;  /* 0x000000000084a947 */ /* 0x000fea0003800000 */
[----:B------:R-:W-:-:S13]  /*0770*/  ISETP.NE.AND P3, PT, R14, 0x1, PT ;  /* 0x000000010e00780c */ /* 0x000fda0003f65270 */
[----:B0-----:R-:W-:-:S05]  /*0780*/  @P3 IMAD.WIDE.U32 R4, R8, 0x4, R2 ;  /* 0x0000000408043825 */ /* 0x001fca00078e0002 */
[----:B------:R-:W2:Y:S01]  /*0790*/  @P3 LDG.E R11, desc[UR6][R4.64] ;  /* 0x00000006040b3981 */ /* 0x000ea2000c1e1900 */
[----:B------:R-:W-:-:S04]  /*07a0*/  LOP3.LUT R9, R9, 0x1, RZ, 0xc0, !PT ;  /* 0x0000000109097812 */ /* 0x000fc800078ec0ff */
[----:B------:R-:W-:Y:S02]  /*07b0*/  ISETP.NE.U32.AND P2, PT, R9, 0x1, PT ;  /* 0x000000010900780c */ /* 0x000fe40003f45070 */
[----:B------:R-:W3:Y:S01]  /*07c0*/  @P3 LDG.E R9, desc[UR6][R4.64+0x4] ;  /* 0x0000040604093981 */ /* 0x000ee2000c1e1900 */
[----:B------:R-:W-:Y:S01]  /*07d0*/  @P3 VIADD R10, R8, 0x1 ;  /* 0x00000001080a3836 */ /* 0x000fe20000000000 */
[----:B--2--5:R-:W-:-:S04]  /*07e0*/  @P3 ISETP.NE.AND P0, PT, R11, R0, PT ;  /* 0x000000000b00320c */ /* 0x024fc80003f05270 */
[C---:B------:R-:W-:Y:S01]  /*07f0*/  @P3 ISETP.LT.AND P0, PT, R8.reuse, R7, !P0 ;  /* 0x000000070800320c */ /* 0x040fe20004701270 */
[----:B------:R-:W-:-:S04]  /*0800*/  @P3 VIADD R8, R8, 0x2 ;  /* 0x0000000208083836 */ /* 0x000fc80000000000 */
[----:B------:R-:W-:-:S06]  /*0810*/  @!P2 IMAD.WIDE.U32 R2, R8, 0x4, R2 ;  /* 0x000000040802a825 */ /* 0x000fcc00078e0002 */
[----:B------:R0:W2:Y:S01]  /*0820*/  @!P2 LDG.E R3, desc[UR6][R2.64] ;  /* 0x000000060203a981 */ /* 0x0000a2000c1e1900 */
[----:B------:R-:W-:Y:S02]  /*0830*/  @P3 ISETP.GT.OR P0, PT, R0, R11, P0 ;  /* 0x0000000b0000320c */ /* 0x000fe40000704670 */
[----:B---3--:R-:W-:Y:S02]  /*0840*/  @P3 ISETP.NE.AND P4, PT, R9, R0, PT ;  /* 0x000000000900320c */ /* 0x008fe40003f85270 */
[----:B------:R-:W-:Y:S02]  /*0850*/  PLOP3.LUT P1, PT, PT, PT, PT, 0x80, 0x8 ;  /* 0x000000000008781c */ /* 0x000fe40003f2f070 */
[----:B------:R-:W-:Y:S02]  /*0860*/  @P3 PLOP3.LUT P1, PT, P0, PT, PT, 0x80, 0x8 ;  /* 0x000000000008381c */ /* 0x000fe4000072f070 */
[----:B------:R-:W-:-:S04]  /*0870*/  @P3 ISETP.LT.AND P4, PT, R10, R7, !P4 ;  /* 0x000000070a00320c */ /* 0x000fc80006781270 */
[----:B------:R-:W-:Y:S02]  /*0880*/  @P3 ISETP.GT.OR P4, PT, R0, R9, P4 ;  /* 0x000000090000320c */ /* 0x000fe40002784670 */
[----:B------:R-:W-:Y:S02]  /*0890*/  PLOP3.LUT P0, PT, PT, PT, PT, 0x80, 0x8 ;  /* 0x000000000008781c */ /* 0x000fe40003f0f070 */
[----:B------:R-:W-:Y:S01]  /*08a0*/  @P3 PLOP3.LUT P0, PT, P4, PT, PT, 0x80, 0x8 ;  /* 0x000000000008381c */ /* 0x000fe2000270f070 */
[----:B------:R-:W-:Y:S02]  /*08b0*/  @P3 VIADD R4, R6, 0x1 ;  /* 0x0000000106043836 */ /* 0x000fe40000000000 */
[----:B------:R-:W-:-:S04]  /*08c0*/  @!P1 IMAD.MOV R4, RZ, RZ, R6 ;  /* 0x000000ffff049224 */ /* 0x000fc800078e0206 */
[----:B0-----:R-:W-:-:S06]  /*08d0*/  @P3 VIADD R2, R4, 0x1 ;  /* 0x0000000104023836 */ /* 0x001fcc0000000000 */
[----:B------:R-:W-:-:S04]  /*08e0*/  @!P0 IMAD.MOV R2, RZ, RZ, R4 ;  /* 0x000000ffff028224 */ /* 0x000fc800078e0204 */
[----:B------:R-:W-:-:S04]  /*08f0*/  @P3 IMAD.MOV.U32 R6, RZ, RZ, R2 ;  /* 0x000000ffff063224 */ /* 0x000fc800078e0002 */
[----:B------:R-:W-:Y:S01]  /*0900*/  @!P2 VIADD R2, R6, 0x1 ;  /* 0x000000010602a836 */ /* 0x000fe20000000000 */
[----:B--2---:R-:W-:-:S04]  /*0910*/  @!P2 ISETP.NE.AND P4, PT, R3, R0, PT ;  /* 0x000000000300a20c */ /* 0x004fc80003f85270 */
[----:B------:R-:W-:-:S04]  /*0920*/  @!P2 ISETP.LT.AND P1, PT, R8, R7, !P4 ;  /* 0x000000070800a20c */ /* 0x000fc80006721270 */
[----:B------:R-:W-:Y:S02]  /*0930*/  @!P2 ISETP.GT.OR P4, PT, R0, R3, P1 ;  /* 0x000000030000a20c */ /* 0x000fe40000f84670 */
[----:B------:R-:W-:Y:S02]  /*0940*/  PLOP3.LUT P1, PT, PT, PT, PT, 0x80, 0x8 ;  /* 0x000000000008781c */ /* 0x000fe40003f2f070 */
[----:B------:R-:W-:-:S13]  /*0950*/  @!P2 PLOP3.LUT P1, PT, P4, PT, PT, 0x80, 0x8 ;  /* 0x000000000008a81c */ /* 0x000fda000272f070 */
[----:B------:R-:W-:-:S04]  /*0960*/  @!P1 IMAD.MOV R2, RZ, RZ, R6 ;  /* 0x000000ffff029224 */ /* 0x000fc800078e0206 */
[----:B------:R-:W-:-:S07]  /*0970*/  @!P2 IMAD.MOV.U32 R6, RZ, RZ, R2 ;  /* 0x000000ffff06a224 */ /* 0x000fce00078e0002 */
.L_x_2:
[----:B------:R-:W1:Y:S02]  /*0980*/  LDC.64 R2, c[0x0][0x388] ;  /* 0x0000e200ff027b82 */ /* 0x000e640000000a00 */
[----:B-1----:R-:W-:-:S05]  /*0990*/  IMAD.WIDE.U32 R6, R6, 0x4, R2 ;  /* 0x0000000406067825 */ /* 0x002fca00078e0002 */
[----:B-----5:R-:W-:Y:S01]  /*09a0*/  STG.E desc[UR6][R6.64], R0 ;  /* 0x0000000006007986 */ /* 0x020fe2000c101906 */
[----:B------:R-:W-:Y:S05]  /*09b0*/  EXIT ;  /* 0x000000000000794d */ /* 0x000fea0003800000 */
.L_x_4:
[----:B------:R-:W-:-:S00]  /*09c0*/  BRA `(.L_x_4) ;  /* 0xfffffffc00fc7947 */ /* 0x000fc0000383ffff */
[----:B------:R-:W-:-:S00]  /*09d0*/  NOP ;  /* 0x0000000000007918 */ /* 0x000fc00000000000 */
        /* <DEDUP_REMOVED lines=10> */
.L_x_5:


//--------------------- .nv.shared.reserved.0     --------------------------
	.section	.nv.shared.reserved.0,"aw",@nobits
	.weak		__nv_reservedSMEM_offset_0_alias
	.size		__nv_reservedSMEM_offset_0_alias, 0, 64
	.other		__nv_reservedSMEM_offset_0_alias,@"STO_CUDA_RESERVED_SHARED STV_DEFAULT"
__nv_reservedSMEM_offset_0_alias:
	.zero		0
	.zero		64


//--------------------- .nv.constant0._Z10matrixSortPiS_ --------------------------
	.section	.nv.constant0._Z10matrixSortPiS_,"a",@progbits
	.sectionflags	@""
	.align	4
.nv.constant0._Z10matrixSortPiS_:
	.zero		912


//--------------------- SYMBOLS --------------------------

	.type		.nv.reservedSmem.offset0,@object
	.size		.nv.reservedSmem.offset0,0x4
